//
// Generated by NVIDIA NVVM Compiler
//
// Compiler Build ID: CL-36424714
// Cuda compilation tools, release 13.0, V13.0.88
// Based on NVVM 20.0.0
//

.version 9.0
.target sm_100
.address_size 64

	// .globl	_Z6kernelv
.extern .func  (.param .b32 func_retval0) vprintf
(
	.param .b64 vprintf_param_0,
	.param .b64 vprintf_param_1
)
;
.global .align 1 .b8 $str[141] = {72, 101, 108, 108, 111, 32, 102, 114, 111, 109, 32, 116, 104, 114, 101, 97, 100, 32, 40, 37, 117, 32, 37, 117, 32, 37, 32, 117, 41, 32, 10, 105, 110, 32, 97, 32, 98, 108, 111, 99, 107, 32, 111, 102, 32, 100, 105, 109, 101, 110, 115, 105, 111, 110, 32, 40, 37, 117, 32, 37, 117, 32, 37, 117, 41, 32, 10, 119, 105, 116, 104, 32, 98, 108, 111, 99, 107, 32, 105, 100, 101, 110, 116, 105, 102, 105, 101, 114, 32, 40, 37, 117, 32, 37, 117, 32, 37, 117, 41, 32, 10, 115, 112, 97, 119, 110, 101, 100, 32, 105, 110, 32, 97, 32, 103, 114, 105, 100, 32, 111, 102, 32, 115, 104, 97, 112, 101, 32, 40, 37, 117, 32, 37, 117, 32, 37, 117, 41, 32, 10};

.visible .entry _Z6kernelv()
{
	.local .align 16 .b8 	__local_depot0[48];
	.reg .b64 	%SP;
	.reg .b64 	%SPL;
	.reg .b32 	%r<15>;
	.reg .b64 	%rd<5>;

	mov.u64 	%SPL, __local_depot0;
	cvta.local.u64 	%SP, %SPL;
	add.u64 	%rd1, %SP, 0;
	add.u64 	%rd2, %SPL, 0;
	mov.u32 	%r1, %tid.x;
	mov.u32 	%r2, %tid.y;
	mov.u32 	%r3, %tid.z;
	mov.u32 	%r4, %ntid.x;
	mov.u32 	%r5, %ntid.y;
	mov.u32 	%r6, %ntid.z;
	mov.u32 	%r7, %ctaid.x;
	mov.u32 	%r8, %ctaid.y;
	mov.u32 	%r9, %ctaid.z;
	mov.u32 	%r10, %nctaid.x;
	mov.u32 	%r11, %nctaid.y;
	mov.u32 	%r12, %nctaid.z;
	st.local.v4.u32 	[%rd2], {%r1, %r2, %r3, %r4};
	st.local.v4.u32 	[%rd2+16], {%r5, %r6, %r7, %r8};
	st.local.v4.u32 	[%rd2+32], {%r9, %r10, %r11, %r12};
	mov.u64 	%rd3, $str;
	cvta.global.u64 	%rd4, %rd3;
	{ // callseq 0, 0
	.param .b64 param0;
	st.param.b64 	[param0], %rd4;
	.param .b64 param1;
	st.param.b64 	[param1], %rd1;
	.param .b32 retval0;
	call.uni (retval0), 
	vprintf, 
	(
	param0, 
	param1
	);
	ld.param.b32 	%r13, [retval0];
	} // callseq 0
	ret;

}


// ===== COMPILED SASS (sm_100) =====

	.target	sm_100

	.elftype	@"ET_EXEC"


//--------------------- .note.nv.tkinfo           --------------------------
	.section	.note.nv.tkinfo,"",@"SHT_NOTE"
	.sectionflags	@"SHF_NOTE_NV_TKINFO"
	.tkinfo
        /*0018*/ 	.word	0x00000002
        /*0030*/ 	.string	""
        /*0030*/ 	.string	"ptxas"
        /*0030*/ 	.string	"Cuda compilation tools, release 13.0, V13.0.88"
        /*0030*/ 	.string	"Build cuda_13.0.r13.0/compiler.36424714_0"
        /*0030*/ 	.string	"-arch sm_100 -m 64 "



//--------------------- .note.nv.cuinfo           --------------------------
	.section	.note.nv.cuinfo,"",@"SHT_NOTE"
	.sectionflags	@"SHF_NOTE_NV_CUINFO"
        /*0018*/ 	.short	0x0002
        /*001a*/ 	.short	0x0064
        /*001c*/ 	.short	0x0082
	.zero		2


//--------------------- .nv.info                  --------------------------
	.section	.nv.info,"",@"SHT_CUDA_INFO"
	.align	4


	//----- nvinfo : EIATTR_REGCOUNT
	.align		4
        /*0000*/ 	.byte	0x04, 0x2f
        /*0002*/ 	.short	(.L_2 - .L_1)
	.align		4
.L_1:
        /*0004*/ 	.word	index@(_Z6kernelv)
        /*0008*/ 	.word	0x00000018


	//----- nvinfo : EIATTR_FRAME_SIZE
	.align		4
.L_2:
        /*000c*/ 	.byte	0x04, 0x11
        /*000e*/ 	.short	(.L_4 - .L_3)
	.align		4
.L_3:
        /*0010*/ 	.word	index@(_Z6kernelv)
        /*0014*/ 	.word	0x00000030


	//----- nvinfo : EIATTR_MIN_STACK_SIZE
	.align		4
.L_4:
        /*0018*/ 	.byte	0x04, 0x12
        /*001a*/ 	.short	(.L_6 - .L_5)
	.align		4
.L_5:
        /*001c*/ 	.word	index@(_Z6kernelv)
        /*0020*/ 	.word	0x00000030
.L_6:


//--------------------- .nv.compat                --------------------------
	.section	.nv.compat,"",@"SHT_CUDA_COMPAT_INFO"
	.align	4
        /*0000*/ 	.byte	0x02, 0x09, 0x00, 0x00, 0x02, 0x02, 0x01, 0x00, 0x02, 0x05, 0x05, 0x00, 0x03, 0x07, 0x01, 0x01
        /*0010*/ 	.byte	0x02, 0x03, 0x00, 0x00, 0x02, 0x06, 0x01, 0x00, 0x04, 0x0b, 0x08, 0x00, 0x09, 0x00, 0x00, 0x00
        /*0020*/ 	.byte	0x00, 0x00, 0x00, 0x00


//--------------------- .nv.info._Z6kernelv       --------------------------
	.section	.nv.info._Z6kernelv,"",@"SHT_CUDA_INFO"
	.sectionflags	@""
	.align	4


	//----- nvinfo : EIATTR_CUDA_API_VERSION
	.align		4
        /*0000*/ 	.byte	0x04, 0x37
        /*0002*/ 	.short	(.L_8 - .L_7)
.L_7:
        /*0004*/ 	.word	0x00000082


	//----- nvinfo : EIATTR_SPARSE_MMA_MASK
	.align		4
.L_8:
        /*0008*/ 	.byte	0x03, 0x50
        /*000a*/ 	.short	0x0000


	//----- nvinfo : EIATTR_MAXREG_COUNT
	.align		4
        /*000c*/ 	.byte	0x03, 0x1b
        /*000e*/ 	.short	0x00ff


	//----- nvinfo : EIATTR_EXTERNS
	.align		4
        /*0010*/ 	.byte	0x04, 0x0f
        /*0012*/ 	.short	(.L_10 - .L_9)


	//   ....[0]....
	.align		4
.L_9:
        /*0014*/ 	.word	index@(vprintf)


	//----- nvinfo : EIATTR_MERCURY_ISA_VERSION
	.align		4
.L_10:
        /*0018*/ 	.byte	0x03, 0x5f
        /*001a*/ 	.short	0x0101


	//----- nvinfo : EIATTR_VRC_CTA_INIT_COUNT
	.align		4
        /*001c*/ 	.byte	0x02, 0x4a
	.zero		1
	.zero		1


	//----- nvinfo : EIATTR_SYSCALL_OFFSETS
	.align		4
        /*0020*/ 	.byte	0x04, 0x46
        /*0022*/ 	.short	(.L_12 - .L_11)


	//   ....[0]....
.L_11:
        /*0024*/ 	.word	0x000001b0


	//----- nvinfo : EIATTR_EXIT_INSTR_OFFSETS
	.align		4
.L_12:
        /*0028*/ 	.byte	0x04, 0x1c
        /*002a*/ 	.short	(.L_14 - .L_13)


	//   ....[0]....
.L_13:
        /*002c*/ 	.word	0x000001c0


	//----- nvinfo : EIATTR_SW_WAR
	.align		4
.L_14:
        /*0030*/ 	.byte	0x04, 0x36
        /*0032*/ 	.short	(.L_16 - .L_15)
.L_15:
        /*0034*/ 	.word	0x00000008
.L_16:


//--------------------- .nv.callgraph             --------------------------
	.section	.nv.callgraph,"",@"SHT_CUDA_CALLGRAPH"
	.align	4
	.sectionentsize	8
	.align		4
        /*0000*/ 	.word	0x00000000
	.align		4
        /*0004*/ 	.word	0xffffffff
	.align		4
        /*0008*/ 	.word	index@(_Z6kernelv)
	.align		4
        /*000c*/ 	.word	index@(vprintf)
	.align		4
        /*0010*/ 	.word	0x00000000
	.align		4
        /*0014*/ 	.word	0xfffffffe
	.align		4
        /*0018*/ 	.word	0x00000000
	.align		4
        /*001c*/ 	.word	0xfffffffd
	.align		4
        /*0020*/ 	.word	0x00000000
	.align		4
        /*0024*/ 	.word	0xfffffffc


//--------------------- .nv.constant4             --------------------------
	.section	.nv.constant4,"a",@progbits
	.align	8
	.align		8
.nv.constant4:
        /*0000*/ 	.dword	vprintf
	.align		8
        /*0008*/ 	.dword	$str


//--------------------- .text._Z6kernelv          --------------------------
	.section	.text._Z6kernelv,"ax",@progbits
	.align	128
        .global         _Z6kernelv
        .type           _Z6kernelv,@function
        .size           _Z6kernelv,(.L_x_2 - _Z6kernelv)
        .other          _Z6kernelv,@"STO_CUDA_ENTRY STV_DEFAULT"
_Z6kernelv:
.text._Z6kernelv:
[----:B------:R-:W0:Y:S01]  /*0000*/  LDC R1, c[0x0][0x37c] ;  /* 0x0000df00ff017b82 */ /* 0x000e220000000800 */
[----:B------:R-:W1:Y:S01]  /*0010*/  S2R R8, SR_TID.X ;  /* 0x0000000000087919 */ /* 0x000e620000002100 */
[----:B------:R-:W2:Y:S06]  /*0020*/  LDCU UR5, c[0x0][0x2fc] ;  /* 0x00005f80ff0577ac */ /* 0x000eac0008000800 */
[----:B------:R-:W1:Y:S01]  /*0030*/  LDC R11, c[0x0][0x360] ;  /* 0x0000d800ff0b7b82 */ /* 0x000e620000000800 */
[----:B0-----:R-:W-:Y:S01]  /*0040*/  VIADD R1, R1, 0xffffffd0 ;  /* 0xffffffd001017836 */ /* 0x001fe20000000000 */
[----:B------:R-:W1:Y:S01]  /*0050*/  S2R R9, SR_TID.Y ;  /* 0x0000000000097919 */ /* 0x000e620000002200 */
[----:B------:R-:W-:Y:S01]  /*0060*/  MOV R0, 0x0 ;  /* 0x0000000000007802 */ /* 0x000fe20000000f00 */
[----:B------:R-:W0:Y:S01]  /*0070*/  LDCU UR4, c[0x0][0x2f8] ;  /* 0x00005f00ff0477ac */ /* 0x000e220008000800 */
[----:B------:R-:W1:Y:S03]  /*0080*/  S2R R10, SR_TID.Z ;  /* 0x00000000000a7919 */ /* 0x000e660000002300 */
[----:B------:R-:W3:Y:S01]  /*0090*/  LDC R12, c[0x0][0x364] ;  /* 0x0000d900ff0c7b82 */ /* 0x000ee20000000800 */
[----:B------:R-:W4:Y:S01]  /*00a0*/  LDCU.64 UR6, c[0x4][0x8] ;  /* 0x01000100ff0677ac */ /* 0x000f220008000a00 */
[----:B------:R-:W3:Y:S01]  /*00b0*/  S2R R14, SR_CTAID.X ;  /* 0x00000000000e7919 */ /* 0x000ee20000002500 */
[----:B------:R-:W3:Y:S05]  /*00c0*/  S2R R15, SR_CTAID.Y ;  /* 0x00000000000f7919 */ /* 0x000eea0000002600 */
[----:B------:R-:W3:Y:S01]  /*00d0*/  LDC R13, c[0x0][0x368] ;  /* 0x0000da00ff0d7b82 */ /* 0x000ee20000000800 */
[----:B------:R-:W5:Y:S01]  /*00e0*/  S2R R16, SR_CTAID.Z ;  /* 0x0000000000107919 */ /* 0x000f620000002700 */
[----:B0-----:R-:W-:-:S06]  /*00f0*/  IADD3 R6, P0, PT, R1, UR4, RZ ;  /* 0x0000000401067c10 */ /* 0x001fcc000ff1e0ff */
[----:B------:R-:W5:Y:S01]  /*0100*/  LDC R17, c[0x0][0x370] ;  /* 0x0000dc00ff117b82 */ /* 0x000f620000000800 */
[----:B----4-:R-:W-:Y:S01]  /*0110*/  IMAD.U32 R4, RZ, RZ, UR6 ;  /* 0x00000006ff047e24 */ /* 0x010fe2000f8e00ff */
[----:B------:R-:W-:Y:S01]  /*0120*/  MOV R5, UR7 ;  /* 0x0000000700057c02 */ /* 0x000fe20008000f00 */
[----:B--2---:R-:W-:-:S05]  /*0130*/  IMAD.X R7, RZ, RZ, UR5, P0 ;  /* 0x00000005ff077e24 */ /* 0x004fca00080e06ff */
[----:B------:R-:W5:Y:S01]  /*0140*/  LDC R18, c[0x0][0x374] ;  /* 0x0000dd00ff127b82 */ /* 0x000f620000000800 */
[----:B-1----:R0:W-:Y:S07]  /*0150*/  STL.128 [R1], R8 ;  /* 0x0000000801007387 */ /* 0x0021ee0000100c00 */
[----:B------:R-:W5:Y:S01]  /*0160*/  LDC R19, c[0x0][0x378] ;  /* 0x0000de00ff137b82 */ /* 0x000f620000000800 */
[----:B---3--:R0:W-:Y:S07]  /*0170*/  STL.128 [R1+0x10], R12 ;  /* 0x0000100c01007387 */ /* 0x0081ee0000100c00 */
[----:B------:R0:W1:Y:S01]  /*0180*/  LDC.64 R2, c[0x4][R0] ;  /* 0x0100000000027b82 */ /* 0x0000620000000a00 */
[----:B-----5:R0:W-:Y:S02]  /*0190*/  STL.128 [R1+0x20], R16 ;  /* 0x0000201001007387 */ /* 0x0201e40000100c00 */
[----:B------:R-:W-:-:S07]  /*01a0*/  LEPC R20, `(.L_x_0) ;  /* 0x000000001014794e */ /* 0x000fce0000000000 */
[----:B01----:R-:W-:Y:S05]  /*01b0*/  CALL.ABS.NOINC R2 ;  /* 0x0000000002007343 */ /* 0x003fea0003c00000 */
.L_x_0:
[----:B------:R-:W-:Y:S05]  /*01c0*/  EXIT ;  /* 0x000000000000794d */ /* 0x000fea0003800000 */
.L_x_1:
[----:B------:R-:W-:-:S00]  /*01d0*/  BRA `(.L_x_1) ;  /* 0xfffffffc00fc7947 */ /* 0x000fc0000383ffff */
[----:B------:R-:W-:-:S00]  /*01e0*/  NOP ;  /* 0x0000000000007918 */ /* 0x000fc00000000000 */
        /* <DEDUP_REMOVED lines=9> */
.L_x_2:


//--------------------- .nv.global.init           --------------------------
	.section	.nv.global.init,"aw",@progbits
.nv.global.init:
	.type		$str,@object
	.size		$str,(.L_0 - $str)
$str:
        /*0000*/ 	.byte	0x48, 0x65, 0x6c, 0x6c, 0x6f, 0x20, 0x66, 0x72, 0x6f, 0x6d, 0x20, 0x74, 0x68, 0x72, 0x65, 0x61
        /*0010*/ 	.byte	0x64, 0x20, 0x28, 0x25, 0x75, 0x20, 0x25, 0x75, 0x20, 0x25, 0x20, 0x75, 0x29, 0x20, 0x0a, 0x69
        /*0020*/ 	.byte	0x6e, 0x20, 0x61, 0x20, 0x62, 0x6c, 0x6f, 0x63, 0x6b, 0x20, 0x6f, 0x66, 0x20, 0x64, 0x69, 0x6d
        /*0030*/ 	.byte	0x65, 0x6e, 0x73, 0x69, 0x6f, 0x6e, 0x20, 0x28, 0x25, 0x75, 0x20, 0x25, 0x75, 0x20, 0x25, 0x75
        /*0040*/ 	.byte	0x29, 0x20, 0x0a, 0x77, 0x69, 0x74, 0x68, 0x20, 0x62, 0x6c, 0x6f, 0x63, 0x6b, 0x20, 0x69, 0x64
        /*0050*/ 	.byte	0x65, 0x6e, 0x74, 0x69, 0x66, 0x69, 0x65, 0x72, 0x20, 0x28, 0x25, 0x75, 0x20, 0x25, 0x75, 0x20
        /*0060*/ 	.byte	0x25, 0x75, 0x29, 0x20, 0x0a, 0x73, 0x70, 0x61, 0x77, 0x6e, 0x65, 0x64, 0x20, 0x69, 0x6e, 0x20
        /*0070*/ 	.byte	0x61, 0x20, 0x67, 0x72, 0x69, 0x64, 0x20, 0x6f, 0x66, 0x20, 0x73, 0x68, 0x61, 0x70, 0x65, 0x20
        /*0080*/ 	.byte	0x28, 0x25, 0x75, 0x20, 0x25, 0x75, 0x20, 0x25, 0x75, 0x29, 0x20, 0x0a, 0x00
.L_0:


//--------------------- .nv.shared.reserved.0     --------------------------
	.section	.nv.shared.reserved.0,"aw",@nobits
	.weak		__nv_reservedSMEM_offset_0_alias
	.size		__nv_reservedSMEM_offset_0_alias, 0, 64
	.other		__nv_reservedSMEM_offset_0_alias,@"STO_CUDA_RESERVED_SHARED STV_DEFAULT"
__nv_reservedSMEM_offset_0_alias:
	.zero		0
	.zero		64


//--------------------- .nv.constant0._Z6kernelv  --------------------------
	.section	.nv.constant0._Z6kernelv,"a",@progbits
	.sectionflags	@""
	.align	4
.nv.constant0._Z6kernelv:
	.zero		896


//--------------------- SYMBOLS --------------------------

	.type		.nv.reservedSmem.offset0,@object
	.size		.nv.reservedSmem.offset0,0x4
	.type		vprintf,@function
